//
// Generated by NVIDIA NVVM Compiler
//
// Compiler Build ID: CL-36424714
// Cuda compilation tools, release 13.0, V13.0.88
// Based on NVVM 20.0.0
//

.version 9.0
.target sm_100
.address_size 64

	// .globl	_Z27matrix_multiplication_tiledPfS_S_iii
// _ZZ27matrix_multiplication_tiledPfS_S_iiiE4A_ds has been demoted
// _ZZ27matrix_multiplication_tiledPfS_S_iiiE4B_ds has been demoted

.visible .entry _Z27matrix_multiplication_tiledPfS_S_iii(
	.param .u64 .ptr .align 1 _Z27matrix_multiplication_tiledPfS_S_iii_param_0,
	.param .u64 .ptr .align 1 _Z27matrix_multiplication_tiledPfS_S_iii_param_1,
	.param .u64 .ptr .align 1 _Z27matrix_multiplication_tiledPfS_S_iii_param_2,
	.param .u32 _Z27matrix_multiplication_tiledPfS_S_iii_param_3,
	.param .u32 _Z27matrix_multiplication_tiledPfS_S_iii_param_4,
	.param .u32 _Z27matrix_multiplication_tiledPfS_S_iii_param_5
)
{
	.reg .pred 	%p<13>;
	.reg .b32 	%r<43>;
	.reg .b32 	%f<58>;
	.reg .b64 	%rd<13>;
	// demoted variable
	.shared .align 4 .b8 _ZZ27matrix_multiplication_tiledPfS_S_iiiE4A_ds[1024];
	// demoted variable
	.shared .align 4 .b8 _ZZ27matrix_multiplication_tiledPfS_S_iiiE4B_ds[1024];
	ld.param.u64 	%rd5, [_Z27matrix_multiplication_tiledPfS_S_iii_param_0];
	ld.param.u64 	%rd6, [_Z27matrix_multiplication_tiledPfS_S_iii_param_1];
	ld.param.u64 	%rd7, [_Z27matrix_multiplication_tiledPfS_S_iii_param_2];
	ld.param.u32 	%r24, [_Z27matrix_multiplication_tiledPfS_S_iii_param_3];
	ld.param.u32 	%r25, [_Z27matrix_multiplication_tiledPfS_S_iii_param_4];
	ld.param.u32 	%r26, [_Z27matrix_multiplication_tiledPfS_S_iii_param_5];
	mov.u32 	%r27, %ctaid.x;
	mov.u32 	%r38, %tid.x;
	mov.u32 	%r28, %ctaid.y;
	mov.u32 	%r40, %tid.y;
	shl.b32 	%r29, %r28, 4;
	add.s32 	%r3, %r29, %r40;
	shl.b32 	%r4, %r27, 4;
	add.s32 	%r5, %r4, %r38;
	setp.lt.s32 	%p2, %r26, 1;
	@%p2 bra 	$L__BB0_9;
	add.s32 	%r30, %r26, 15;
	shr.u32 	%r31, %r30, 4;
	cvta.to.global.u64 	%rd8, %rd7;
	setp.lt.s32 	%p3, %r3, %r24;
	shl.b32 	%r32, %r40, 6;
	mov.u32 	%r33, _ZZ27matrix_multiplication_tiledPfS_S_iiiE4A_ds;
	add.s32 	%r6, %r33, %r32;
	shl.b32 	%r34, %r38, 2;
	add.s32 	%r7, %r6, %r34;
	setp.lt.s32 	%p4, %r5, %r25;
	mov.u32 	%r35, _ZZ27matrix_multiplication_tiledPfS_S_iiiE4B_ds;
	add.s32 	%r9, %r35, %r34;
	add.s32 	%r8, %r9, %r32;
	and.pred  	%p1, %p3, %p4;
	mad.lo.s32 	%r36, %r25, %r3, %r5;
	mul.wide.u32 	%rd9, %r36, 4;
	add.s64 	%rd1, %rd8, %rd9;
	neg.s32 	%r42, %r31;
	mad.lo.s32 	%r37, %r40, %r25, %r38;
	add.s32 	%r41, %r37, %r4;
	shl.b32 	%r12, %r25, 4;
	mad.lo.s32 	%r39, %r26, %r3, %r38;
	cvta.to.global.u64 	%rd2, %rd5;
	cvta.to.global.u64 	%rd3, %rd6;
	not.pred 	%p11, %p1;
$L__BB0_2:
	setp.ge.s32 	%p5, %r3, %r24;
	mul.wide.s32 	%rd10, %r39, 4;
	add.s64 	%rd4, %rd2, %rd10;
	setp.ge.s32 	%p6, %r38, %r26;
	mov.f32 	%f56, 0f00000000;
	or.pred  	%p7, %p5, %p6;
	@%p7 bra 	$L__BB0_4;
	ld.global.f32 	%f56, [%rd4];
$L__BB0_4:
	setp.ge.s32 	%p8, %r5, %r25;
	st.shared.f32 	[%r7], %f56;
	setp.ge.s32 	%p9, %r40, %r26;
	mov.f32 	%f57, 0f00000000;
	or.pred  	%p10, %p9, %p8;
	@%p10 bra 	$L__BB0_6;
	mul.wide.s32 	%rd11, %r41, 4;
	add.s64 	%rd12, %rd3, %rd11;
	ld.global.f32 	%f57, [%rd12];
$L__BB0_6:
	st.shared.f32 	[%r8], %f57;
	bar.sync 	0;
	@%p11 bra 	$L__BB0_8;
	ld.shared.f32 	%f7, [%r6];
	ld.shared.f32 	%f8, [%r9];
	ld.global.f32 	%f9, [%rd1];
	fma.rn.f32 	%f10, %f7, %f8, %f9;
	ld.shared.f32 	%f11, [%r6+4];
	ld.shared.f32 	%f12, [%r9+64];
	fma.rn.f32 	%f13, %f11, %f12, %f10;
	ld.shared.f32 	%f14, [%r6+8];
	ld.shared.f32 	%f15, [%r9+128];
	fma.rn.f32 	%f16, %f14, %f15, %f13;
	ld.shared.f32 	%f17, [%r6+12];
	ld.shared.f32 	%f18, [%r9+192];
	fma.rn.f32 	%f19, %f17, %f18, %f16;
	ld.shared.f32 	%f20, [%r6+16];
	ld.shared.f32 	%f21, [%r9+256];
	fma.rn.f32 	%f22, %f20, %f21, %f19;
	ld.shared.f32 	%f23, [%r6+20];
	ld.shared.f32 	%f24, [%r9+320];
	fma.rn.f32 	%f25, %f23, %f24, %f22;
	ld.shared.f32 	%f26, [%r6+24];
	ld.shared.f32 	%f27, [%r9+384];
	fma.rn.f32 	%f28, %f26, %f27, %f25;
	ld.shared.f32 	%f29, [%r6+28];
	ld.shared.f32 	%f30, [%r9+448];
	fma.rn.f32 	%f31, %f29, %f30, %f28;
	ld.shared.f32 	%f32, [%r6+32];
	ld.shared.f32 	%f33, [%r9+512];
	fma.rn.f32 	%f34, %f32, %f33, %f31;
	ld.shared.f32 	%f35, [%r6+36];
	ld.shared.f32 	%f36, [%r9+576];
	fma.rn.f32 	%f37, %f35, %f36, %f34;
	ld.shared.f32 	%f38, [%r6+40];
	ld.shared.f32 	%f39, [%r9+640];
	fma.rn.f32 	%f40, %f38, %f39, %f37;
	ld.shared.f32 	%f41, [%r6+44];
	ld.shared.f32 	%f42, [%r9+704];
	fma.rn.f32 	%f43, %f41, %f42, %f40;
	ld.shared.f32 	%f44, [%r6+48];
	ld.shared.f32 	%f45, [%r9+768];
	fma.rn.f32 	%f46, %f44, %f45, %f43;
	ld.shared.f32 	%f47, [%r6+52];
	ld.shared.f32 	%f48, [%r9+832];
	fma.rn.f32 	%f49, %f47, %f48, %f46;
	ld.shared.f32 	%f50, [%r6+56];
	ld.shared.f32 	%f51, [%r9+896];
	fma.rn.f32 	%f52, %f50, %f51, %f49;
	ld.shared.f32 	%f53, [%r6+60];
	ld.shared.f32 	%f54, [%r9+960];
	fma.rn.f32 	%f55, %f53, %f54, %f52;
	st.global.f32 	[%rd1], %f55;
$L__BB0_8:
	bar.sync 	0;
	add.s32 	%r42, %r42, 1;
	setp.ne.s32 	%p12, %r42, 0;
	add.s32 	%r41, %r41, %r12;
	add.s32 	%r40, %r40, 16;
	add.s32 	%r39, %r39, 16;
	add.s32 	%r38, %r38, 16;
	@%p12 bra 	$L__BB0_2;
$L__BB0_9:
	ret;

}


// ===== COMPILED SASS (sm_100) =====

	.target	sm_100

	.elftype	@"ET_EXEC"


//--------------------- .note.nv.tkinfo           --------------------------
	.section	.note.nv.tkinfo,"",@"SHT_NOTE"
	.sectionflags	@"SHF_NOTE_NV_TKINFO"
	.tkinfo
        /*0018*/ 	.word	0x00000002
        /*0030*/ 	.string	""
        /*0030*/ 	.string	"ptxas"
        /*0030*/ 	.string	"Cuda compilation tools, release 13.0, V13.0.88"
        /*0030*/ 	.string	"Build cuda_13.0.r13.0/compiler.36424714_0"
        /*0030*/ 	.string	"-arch sm_100 -m 64 "



//--------------------- .note.nv.cuinfo           --------------------------
	.section	.note.nv.cuinfo,"",@"SHT_NOTE"
	.sectionflags	@"SHF_NOTE_NV_CUINFO"
        /*0018*/ 	.short	0x0002
        /*001a*/ 	.short	0x0064
        /*001c*/ 	.short	0x0082
	.zero		2


//--------------------- .nv.info                  --------------------------
	.section	.nv.info,"",@"SHT_CUDA_INFO"
	.align	4


	//----- nvinfo : EIATTR_REGCOUNT
	.align		4
        /*0000*/ 	.byte	0x04, 0x2f
        /*0002*/ 	.short	(.L_1 - .L_0)
	.align		4
.L_0:
        /*0004*/ 	.word	index@(_Z27matrix_multiplication_tiledPfS_S_iii)
        /*0008*/ 	.word	0x00000020


	//----- nvinfo : EIATTR_FRAME_SIZE
	.align		4
.L_1:
        /*000c*/ 	.byte	0x04, 0x11
        /*000e*/ 	.short	(.L_3 - .L_2)
	.align		4
.L_2:
        /*0010*/ 	.word	index@(_Z27matrix_multiplication_tiledPfS_S_iii)
        /*0014*/ 	.word	0x00000000


	//----- nvinfo : EIATTR_MIN_STACK_SIZE
	.align		4
.L_3:
        /*0018*/ 	.byte	0x04, 0x12
        /*001a*/ 	.short	(.L_5 - .L_4)
	.align		4
.L_4:
        /*001c*/ 	.word	index@(_Z27matrix_multiplication_tiledPfS_S_iii)
        /*0020*/ 	.word	0x00000000
.L_5:


//--------------------- .nv.compat                --------------------------
	.section	.nv.compat,"",@"SHT_CUDA_COMPAT_INFO"
	.align	4
        /*0000*/ 	.byte	0x02, 0x09, 0x00, 0x00, 0x02, 0x02, 0x01, 0x00, 0x02, 0x05, 0x05, 0x00, 0x03, 0x07, 0x01, 0x01
        /*0010*/ 	.byte	0x02, 0x03, 0x00, 0x00, 0x02, 0x06, 0x01, 0x00, 0x04, 0x0b, 0x08, 0x00, 0x09, 0x00, 0x00, 0x00
        /*0020*/ 	.byte	0x00, 0x00, 0x00, 0x00


//--------------------- .nv.info._Z27matrix_multiplication_tiledPfS_S_iii --------------------------
	.section	.nv.info._Z27matrix_multiplication_tiledPfS_S_iii,"",@"SHT_CUDA_INFO"
	.sectionflags	@""
	.align	4


	//----- nvinfo : EIATTR_CUDA_API_VERSION
	.align		4
        /*0000*/ 	.byte	0x04, 0x37
        /*0002*/ 	.short	(.L_7 - .L_6)
.L_6:
        /*0004*/ 	.word	0x00000082


	//----- nvinfo : EIATTR_KPARAM_INFO
	.align		4
.L_7:
        /*0008*/ 	.byte	0x04, 0x17
        /*000a*/ 	.short	(.L_9 - .L_8)
.L_8:
        /*000c*/ 	.word	0x00000000
        /*0010*/ 	.short	0x0005
        /*0012*/ 	.short	0x0020
        /*0014*/ 	.byte	0x00, 0xf0, 0x11, 0x00


	//----- nvinfo : EIATTR_KPARAM_INFO
	.align		4
.L_9:
        /*0018*/ 	.byte	0x04, 0x17
        /*001a*/ 	.short	(.L_11 - .L_10)
.L_10:
        /*001c*/ 	.word	0x00000000
        /*0020*/ 	.short	0x0004
        /*0022*/ 	.short	0x001c
        /*0024*/ 	.byte	0x00, 0xf0, 0x11, 0x00


	//----- nvinfo : EIATTR_KPARAM_INFO
	.align		4
.L_11:
        /*0028*/ 	.byte	0x04, 0x17
        /*002a*/ 	.short	(.L_13 - .L_12)
.L_12:
        /*002c*/ 	.word	0x00000000
        /*0030*/ 	.short	0x0003
        /*0032*/ 	.short	0x0018
        /*0034*/ 	.byte	0x00, 0xf0, 0x11, 0x00


	//----- nvinfo : EIATTR_KPARAM_INFO
	.align		4
.L_13:
        /*0038*/ 	.byte	0x04, 0x17
        /*003a*/ 	.short	(.L_15 - .L_14)
.L_14:
        /*003c*/ 	.word	0x00000000
        /*0040*/ 	.short	0x0002
        /*0042*/ 	.short	0x0010
        /*0044*/ 	.byte	0x00, 0xf5, 0x21, 0x00


	//----- nvinfo : EIATTR_KPARAM_INFO
	.align		4
.L_15:
        /*0048*/ 	.byte	0x04, 0x17
        /*004a*/ 	.short	(.L_17 - .L_16)
.L_16:
        /*004c*/ 	.word	0x00000000
        /*0050*/ 	.short	0x0001
        /*0052*/ 	.short	0x0008
        /*0054*/ 	.byte	0x00, 0xf5, 0x21, 0x00


	//----- nvinfo : EIATTR_KPARAM_INFO
	.align		4
.L_17:
        /*0058*/ 	.byte	0x04, 0x17
        /*005a*/ 	.short	(.L_19 - .L_18)
.L_18:
        /*005c*/ 	.word	0x00000000
        /*0060*/ 	.short	0x0000
        /*0062*/ 	.short	0x0000
        /*0064*/ 	.byte	0x00, 0xf5, 0x21, 0x00


	//----- nvinfo : EIATTR_SPARSE_MMA_MASK
	.align		4
.L_19:
        /*0068*/ 	.byte	0x03, 0x50
        /*006a*/ 	.short	0x0000


	//----- nvinfo : EIATTR_MAXREG_COUNT
	.align		4
        /*006c*/ 	.byte	0x03, 0x1b
        /*006e*/ 	.short	0x00ff


	//----- nvinfo : EIATTR_NUM_BARRIERS
	.align		4
        /*0070*/ 	.byte	0x02, 0x4c
        /*0072*/ 	.byte	0x01
	.zero		1


	//----- nvinfo : EIATTR_MERCURY_ISA_VERSION
	.align		4
        /*0074*/ 	.byte	0x03, 0x5f
        /*0076*/ 	.short	0x0101


	//----- nvinfo : EIATTR_VRC_CTA_INIT_COUNT
	.align		4
        /*0078*/ 	.byte	0x02, 0x4a
	.zero		1
	.zero		1


	//----- nvinfo : EIATTR_EXIT_INSTR_OFFSETS
	.align		4
        /*007c*/ 	.byte	0x04, 0x1c
        /*007e*/ 	.short	(.L_21 - .L_20)


	//   ....[0]....
.L_20:
        /*0080*/ 	.word	0x00000030


	//   ....[1]....
        /*0084*/ 	.word	0x00000620


	//----- nvinfo : EIATTR_CRS_STACK_SIZE
	.align		4
.L_21:
        /*0088*/ 	.byte	0x04, 0x1e
        /*008a*/ 	.short	(.L_23 - .L_22)
.L_22:
        /*008c*/ 	.word	0x00000000


	//----- nvinfo : EIATTR_CBANK_PARAM_SIZE
	.align		4
.L_23:
        /*0090*/ 	.byte	0x03, 0x19
        /*0092*/ 	.short	0x0024


	//----- nvinfo : EIATTR_PARAM_CBANK
	.align		4
        /*0094*/ 	.byte	0x04, 0x0a
        /*0096*/ 	.short	(.L_25 - .L_24)
	.align		4
.L_24:
        /*0098*/ 	.word	index@(.nv.constant0._Z27matrix_multiplication_tiledPfS_S_iii)
        /*009c*/ 	.short	0x0380
        /*009e*/ 	.short	0x0024


	//----- nvinfo : EIATTR_SW_WAR
	.align		4
.L_25:
        /*00a0*/ 	.byte	0x04, 0x36
        /*00a2*/ 	.short	(.L_27 - .L_26)
.L_26:
        /*00a4*/ 	.word	0x00000008
.L_27:


//--------------------- .nv.callgraph             --------------------------
	.section	.nv.callgraph,"",@"SHT_CUDA_CALLGRAPH"
	.align	4
	.sectionentsize	8
	.align		4
        /*0000*/ 	.word	0x00000000
	.align		4
        /*0004*/ 	.word	0xffffffff
	.align		4
        /*0008*/ 	.word	0x00000000
	.align		4
        /*000c*/ 	.word	0xfffffffe
	.align		4
        /*0010*/ 	.word	0x00000000
	.align		4
        /*0014*/ 	.word	0xfffffffd
	.align		4
        /*0018*/ 	.word	0x00000000
	.align		4
        /*001c*/ 	.word	0xfffffffc


//--------------------- .text._Z27matrix_multiplication_tiledPfS_S_iii --------------------------
	.section	.text._Z27matrix_multiplication_tiledPfS_S_iii,"ax",@progbits
	.align	128
        .global         _Z27matrix_multiplication_tiledPfS_S_iii
        .type           _Z27matrix_multiplication_tiledPfS_S_iii,@function
        .size           _Z27matrix_multiplication_tiledPfS_S_iii,(.L_x_4 - _Z27matrix_multiplication_tiledPfS_S_iii)
        .other          _Z27matrix_multiplication_tiledPfS_S_iii,@"STO_CUDA_ENTRY STV_DEFAULT"
_Z27matrix_multiplication_tiledPfS_S_iii:
.text._Z27matrix_multiplication_tiledPfS_S_iii:
[----:B------:R-:W-:Y:S08]  /*0000*/  LDC R1, c[0x0][0x37c] ;  /* 0x0000df00ff017b82 */ /* 0x000ff00000000800 */
[----:B------:R-:W0:Y:S02]  /*0010*/  LDC R16, c[0x0][0x3a0] ;  /* 0x0000e800ff107b82 */ /* 0x000e240000000800 */
[----:B0-----:R-:W-:-:S13]  /*0020*/  ISETP.GE.AND P0, PT, R16, 0x1, PT ;  /* 0x000000011000780c */ /* 0x001fda0003f06270 */
[----:B------:R-:W-:Y:S05]  /*0030*/  @!P0 EXIT ;  /* 0x000000000000894d */ /* 0x000fea0003800000 */
[----:B------:R-:W0:Y:S01]  /*0040*/  S2R R4, SR_CTAID.Y ;  /* 0x0000000000047919 */ /* 0x000e220000002600 */
[----:B------:R-:W1:Y:S01]  /*0050*/  S2UR UR6, SR_CgaCtaId ;  /* 0x00000000000679c3 */ /* 0x000e620000008800 */
[----:B------:R-:W2:Y:S01]  /*0060*/  LDCU.64 UR10, c[0x0][0x398] ;  /* 0x00007300ff0a77ac */ /* 0x000ea20008000a00 */
[----:B------:R-:W-:Y:S01]  /*0070*/  IADD3 R6, PT, PT, R16, 0xf, RZ ;  /* 0x0000000f10067810 */ /* 0x000fe20007ffe0ff */
[----:B------:R-:W0:Y:S01]  /*0080*/  S2R R3, SR_TID.Y ;  /* 0x0000000000037919 */ /* 0x000e220000002200 */
[----:B------:R-:W-:Y:S02]  /*0090*/  UMOV UR4, 0x400 ;  /* 0x0000040000047882 */ /* 0x000fe40000000000 */
[----:B------:R-:W-:Y:S01]  /*00a0*/  SHF.R.U32.HI R18, RZ, 0x4, R6 ;  /* 0x00000004ff127819 */ /* 0x000fe20000011606 */
[----:B------:R-:W3:Y:S01]  /*00b0*/  S2R R8, SR_CTAID.X ;  /* 0x0000000000087919 */ /* 0x000ee20000002500 */
[----:B------:R-:W4:Y:S01]  /*00c0*/  LDC.64 R24, c[0x0][0x390] ;  /* 0x0000e400ff187b82 */ /* 0x000f220000000a00 */
[----:B------:R-:W-:Y:S01]  /*00d0*/  UIADD3 UR5, UPT, UPT, UR4, 0x400, URZ ;  /* 0x0000040004057890 */ /* 0x000fe2000fffe0ff */
[----:B------:R-:W-:Y:S01]  /*00e0*/  IADD3 R18, PT, PT, -R18, RZ, RZ ;  /* 0x000000ff12127210 */ /* 0x000fe20007ffe1ff */
[----:B------:R-:W3:Y:S01]  /*00f0*/  S2R R2, SR_TID.X ;  /* 0x0000000000027919 */ /* 0x000ee20000002100 */
[----:B------:R-:W0:Y:S04]  /*0100*/  LDCU.64 UR8, c[0x0][0x358] ;  /* 0x00006b00ff0877ac */ /* 0x000e280008000a00 */
[----:B------:R-:W4:Y:S01]  /*0110*/  LDC R0, c[0x0][0x39c] ;  /* 0x0000e700ff007b82 */ /* 0x000f220000000800 */
[----:B------:R-:W0:Y:S01]  /*0120*/  LDCU UR7, c[0x0][0x3a0] ;  /* 0x00007400ff0777ac */ /* 0x000e220008000800 */
[----:B------:R-:W2:Y:S06]  /*0130*/  LDCU UR12, c[0x0][0x398] ;  /* 0x00007300ff0c77ac */ /* 0x000eac0008000800 */
[----:B------:R-:W4:Y:S01]  /*0140*/  LDC.64 R22, c[0x0][0x380] ;  /* 0x0000e000ff167b82 */ /* 0x000f220000000a00 */
[----:B-1----:R-:W-:-:S02]  /*0150*/  ULEA UR4, UR6, UR4, 0x18 ;  /* 0x0000000406047291 */ /* 0x002fc4000f8ec0ff */
[----:B------:R-:W-:Y:S01]  /*0160*/  ULEA UR5, UR6, UR5, 0x18 ;  /* 0x0000000506057291 */ /* 0x000fe2000f8ec0ff */
[----:B0-----:R-:W-:-:S03]  /*0170*/  LEA R5, R4, R3, 0x4 ;  /* 0x0000000304057211 */ /* 0x001fc600078e20ff */
[C---:B------:R-:W-:Y:S02]  /*0180*/  LEA R17, R3.reuse, UR4, 0x6 ;  /* 0x0000000403117c11 */ /* 0x040fe4000f8e30ff */
[----:B---3--:R-:W-:Y:S01]  /*0190*/  LEA R4, R8, R2, 0x4 ;  /* 0x0000000208047211 */ /* 0x008fe200078e20ff */
[--C-:B--2---:R-:W-:Y:S01]  /*01a0*/  IMAD R7, R3, UR11, R2.reuse ;  /* 0x0000000b03077c24 */ /* 0x104fe2000f8e0202 */
[----:B------:R-:W-:Y:S01]  /*01b0*/  LEA R6, R2, UR5, 0x2 ;  /* 0x0000000502067c11 */ /* 0x000fe2000f8e10ff */
[C---:B------:R-:W-:Y:S01]  /*01c0*/  IMAD R16, R5.reuse, R16, R2 ;  /* 0x0000001005107224 */ /* 0x040fe200078e0202 */
[----:B------:R-:W-:Y:S01]  /*01d0*/  ISETP.GE.AND P0, PT, R4, UR11, PT ;  /* 0x0000000b04007c0c */ /* 0x000fe2000bf06270 */
[C---:B------:R-:W-:Y:S01]  /*01e0*/  IMAD R9, R5.reuse, UR11, R4 ;  /* 0x0000000b05097c24 */ /* 0x040fe2000f8e0204 */
[----:B------:R-:W-:Y:S02]  /*01f0*/  LEA R7, R8, R7, 0x4 ;  /* 0x0000000708077211 */ /* 0x000fe400078e20ff */
[----:B------:R-:W-:Y:S01]  /*0200*/  ISETP.LT.AND P0, PT, R5, UR10, !P0 ;  /* 0x0000000a05007c0c */ /* 0x000fe2000c701270 */
[----:B----4-:R-:W-:Y:S01]  /*0210*/  IMAD.WIDE.U32 R24, R9, 0x4, R24 ;  /* 0x0000000409187825 */ /* 0x010fe200078e0018 */
[----:B------:R-:W-:-:S02]  /*0220*/  LEA R19, R2, R17, 0x2 ;  /* 0x0000001102137211 */ /* 0x000fc400078e10ff */
[----:B------:R-:W-:-:S09]  /*0230*/  LEA R20, R3, R6, 0x6 ;  /* 0x0000000603147211 */ /* 0x000fd200078e30ff */
.L_x_2:
[----:B------:R-:W-:Y:S02]  /*0240*/  ISETP.GE.AND P1, PT, R4, R0, PT ;  /* 0x000000000400720c */ /* 0x000fe40003f26270 */
[----:B0-----:R-:W-:Y:S02]  /*0250*/  CS2R R12, SRZ ;  /* 0x00000000000c7805 */ /* 0x001fe4000001ff00 */
[----:B------:R-:W-:Y:S01]  /*0260*/  ISETP.GE.AND P2, PT, R2, UR7, PT ;  /* 0x0000000702007c0c */ /* 0x000fe2000bf46270 */
[----:B------:R-:W-:Y:S01]  /*0270*/  IMAD.WIDE R8, R16, 0x4, R22 ;  /* 0x0000000410087825 */ /* 0x000fe200078e0216 */
[----:B------:R-:W-:Y:S02]  /*0280*/  ISETP.GE.OR P1, PT, R3, UR7, P1 ;  /* 0x0000000703007c0c */ /* 0x000fe40008f26670 */
[----:B------:R-:W-:-:S11]  /*0290*/  ISETP.GE.OR P2, PT, R5, UR12, P2 ;  /* 0x0000000c05007c0c */ /* 0x000fd60009746670 */
[----:B-1----:R-:W0:Y:S02]  /*02a0*/  @!P1 LDC.64 R10, c[0x0][0x388] ;  /* 0x0000e200ff0a9b82 */ /* 0x002e240000000a00 */
[----:B------:R-:W2:Y:S01]  /*02b0*/  @!P2 LDG.E R12, desc[UR8][R8.64] ;  /* 0x00000008080ca981 */ /* 0x000ea2000c1e1900 */
[----:B0-----:R-:W-:-:S05]  /*02c0*/  @!P1 IMAD.WIDE R10, R7, 0x4, R10 ;  /* 0x00000004070a9825 */ /* 0x001fca00078e020a */
[----:B------:R-:W3:Y:S01]  /*02d0*/  @!P1 LDG.E R13, desc[UR8][R10.64] ;  /* 0x000000080a0d9981 */ /* 0x000ee2000c1e1900 */
[----:B------:R-:W-:Y:S03]  /*02e0*/  BSSY.RECONVERGENT B0, `(.L_x_0) ;  /* 0x000002b000007945 */ /* 0x000fe60003800200 */
[----:B--2---:R0:W-:Y:S04]  /*02f0*/  STS [R19], R12 ;  /* 0x0000000c13007388 */ /* 0x0041e80000000800 */
[----:B---3--:R0:W-:Y:S01]  /*0300*/  STS [R20], R13 ;  /* 0x0000000d14007388 */ /* 0x0081e20000000800 */
[----:B------:R-:W-:Y:S06]  /*0310*/  BAR.SYNC.DEFER_BLOCKING 0x0 ;  /* 0x0000000000007b1d */ /* 0x000fec0000010000 */
[----:B------:R-:W-:Y:S05]  /*0320*/  @!P0 BRA `(.L_x_1) ;  /* 0x0000000000988947 */ /* 0x000fea0003800000 */
[----:B------:R-:W2:Y:S04]  /*0330*/  LDG.E R11, desc[UR8][R24.64] ;  /* 0x00000008180b7981 */ /* 0x000ea8000c1e1900 */
[----:B------:R-:W-:Y:S04]  /*0340*/  LDS R9, [R6] ;  /* 0x0000000006097984 */ /* 0x000fe80000000800 */
[----:B0-----:R-:W2:Y:S04]  /*0350*/  LDS.128 R12, [R17] ;  /* 0x00000000110c7984 */ /* 0x001ea80000000c00 */
[----:B------:R-:W0:Y:S04]  /*0360*/  LDS R21, [R6+0x40] ;  /* 0x0000400006157984 */ /* 0x000e280000000800 */
[----:B------:R-:W1:Y:S04]  /*0370*/  LDS R8, [R6+0x80] ;  /* 0x0000800006087984 */ /* 0x000e680000000800 */
[----:B------:R-:W3:Y:S04]  /*0380*/  LDS R26, [R6+0xc0] ;  /* 0x0000c000061a7984 */ /* 0x000ee80000000800 */
[----:B------:R-:W-:Y:S01]  /*0390*/  LDS R29, [R6+0x140] ;  /* 0x00014000061d7984 */ /* 0x000fe20000000800 */
[----:B--2---:R-:W-:-:S04]  /*03a0*/  FFMA R12, R12, R9, R11 ;  /* 0x000000090c0c7223 */ /* 0x004fc8000000000b */
[----:B0-----:R-:W-:Y:S02]  /*03b0*/  FFMA R21, R21, R13, R12 ;  /* 0x0000000d15157223 */ /* 0x001fe4000000000c */
[----:B------:R-:W-:Y:S02]  /*03c0*/  LDS R13, [R6+0x100] ;  /* 0x00010000060d7984 */ /* 0x000fe40000000800 */
[----:B-1----:R-:W-:Y:S02]  /*03d0*/  FFMA R27, R8, R14, R21 ;  /* 0x0000000e081b7223 */ /* 0x002fe40000000015 */
[----:B------:R-:W0:Y:S02]  /*03e0*/  LDS.128 R8, [R17+0x10] ;  /* 0x0000100011087984 */ /* 0x000e240000000c00 */
[----:B---3--:R-:W-:Y:S02]  /*03f0*/  FFMA R15, R26, R15, R27 ;  /* 0x0000000f1a0f7223 */ /* 0x008fe4000000001b */
[----:B------:R-:W1:Y:S04]  /*0400*/  LDS R21, [R6+0x180] ;  /* 0x0001800006157984 */ /* 0x000e680000000800 */
[----:B------:R-:W2:Y:S01]  /*0410*/  LDS R26, [R6+0x1c0] ;  /* 0x0001c000061a7984 */ /* 0x000ea20000000800 */
[----:B0-----:R-:W-:-:S03]  /*0420*/  FFMA R8, R8, R13, R15 ;  /* 0x0000000d08087223 */ /* 0x001fc6000000000f */
[----:B------:R-:W-:Y:S01]  /*0430*/  LDS.128 R12, [R17+0x20] ;  /* 0x00002000110c7984 */ /* 0x000fe20000000c00 */
[----:B------:R-:W-:-:S03]  /*0440*/  FFMA R8, R29, R9, R8 ;  /* 0x000000091d087223 */ /* 0x000fc60000000008 */
[----:B------:R-:W0:Y:S01]  /*0450*/  LDS R9, [R6+0x200] ;  /* 0x0002000006097984 */ /* 0x000e220000000800 */
[----:B-1----:R-:W-:-:S03]  /*0460*/  FFMA R27, R21, R10, R8 ;  /* 0x0000000a151b7223 */ /* 0x002fc60000000008 */
[----:B------:R-:W1:Y:S01]  /*0470*/  LDS R29, [R6+0x240] ;  /* 0x00024000061d7984 */ /* 0x000e620000000800 */
[----:B--2---:R-:W-:-:S03]  /*0480*/  FFMA R11, R26, R11, R27 ;  /* 0x0000000b1a0b7223 */ /* 0x004fc6000000001b */
[----:B------:R-:W2:Y:S04]  /*0490*/  LDS R21, [R6+0x280] ;  /* 0x0002800006157984 */ /* 0x000ea80000000800 */
[----:B------:R-:W3:Y:S04]  /*04a0*/  LDS R26, [R6+0x2c0] ;  /* 0x0002c000061a7984 */ /* 0x000ee80000000800 */
[----:B------:R-:W-:Y:S01]  /*04b0*/  LDS R27, [R6+0x340] ;  /* 0x00034000061b7984 */ /* 0x000fe20000000800 */
[----:B0-----:R-:W-:-:S03]  /*04c0*/  FFMA R12, R12, R9, R11 ;  /* 0x000000090c0c7223 */ /* 0x001fc6000000000b */
[----:B------:R-:W-:Y:S01]  /*04d0*/  LDS.128 R8, [R17+0x30] ;  /* 0x0000300011087984 */ /* 0x000fe20000000c00 */
[----:B-1----:R-:W-:-:S03]  /*04e0*/  FFMA R12, R29, R13, R12 ;  /* 0x0000000d1d0c7223 */ /* 0x002fc6000000000c */
[----:B------:R-:W0:Y:S01]  /*04f0*/  LDS R13, [R6+0x300] ;  /* 0x00030000060d7984 */ /* 0x000e220000000800 */
[----:B--2---:R-:W-:-:S03]  /*0500*/  FFMA R21, R21, R14, R12 ;  /* 0x0000000e15157223 */ /* 0x004fc6000000000c */
[----:B------:R-:W1:Y:S01]  /*0510*/  LDS R12, [R6+0x380] ;  /* 0x00038000060c7984 */ /* 0x000e620000000800 */
[----:B---3--:R-:W-:-:S03]  /*0520*/  FFMA R15, R26, R15, R21 ;  /* 0x0000000f1a0f7223 */ /* 0x008fc60000000015 */
[----:B------:R-:W2:Y:S01]  /*0530*/  LDS R21, [R6+0x3c0] ;  /* 0x0003c00006157984 */ /* 0x000ea20000000800 */
[----:B0-----:R-:W-:-:S04]  /*0540*/  FFMA R8, R8, R13, R15 ;  /* 0x0000000d08087223 */ /* 0x001fc8000000000f */
[----:B------:R-:W-:-:S04]  /*0550*/  FFMA R9, R27, R9, R8 ;  /* 0x000000091b097223 */ /* 0x000fc80000000008 */
[----:B-1----:R-:W-:-:S04]  /*0560*/  FFMA R10, R12, R10, R9 ;  /* 0x0000000a0c0a7223 */ /* 0x002fc80000000009 */
[----:B--2---:R-:W-:-:S05]  /*0570*/  FFMA R11, R21, R11, R10 ;  /* 0x0000000b150b7223 */ /* 0x004fca000000000a */
[----:B------:R1:W-:Y:S02]  /*0580*/  STG.E desc[UR8][R24.64], R11 ;  /* 0x0000000b18007986 */ /* 0x0003e4000c101908 */
.L_x_1:
[----:B------:R-:W-:Y:S05]  /*0590*/  BSYNC.RECONVERGENT B0 ;  /* 0x0000000000007941 */ /* 0x000fea0003800200 */
.L_x_0:
[----:B------:R-:W-:Y:S01]  /*05a0*/  IADD3 R18, PT, PT, R18, 0x1, RZ ;  /* 0x0000000112127810 */ /* 0x000fe20007ffe0ff */
[----:B------:R-:W-:Y:S01]  /*05b0*/  BAR.SYNC.DEFER_BLOCKING 0x0 ;  /* 0x0000000000007b1d */ /* 0x000fe20000010000 */
[----:B------:R-:W-:Y:S02]  /*05c0*/  IADD3 R16, PT, PT, R16, 0x10, RZ ;  /* 0x0000001010107810 */ /* 0x000fe40007ffe0ff */
[----:B------:R-:W-:Y:S02]  /*05d0*/  ISETP.NE.AND P1, PT, R18, RZ, PT ;  /* 0x000000ff1200720c */ /* 0x000fe40003f25270 */
[----:B------:R-:W-:Y:S02]  /*05e0*/  IADD3 R2, PT, PT, R2, 0x10, RZ ;  /* 0x0000001002027810 */ /* 0x000fe40007ffe0ff */
[----:B------:R-:W-:Y:S02]  /*05f0*/  IADD3 R3, PT, PT, R3, 0x10, RZ ;  /* 0x0000001003037810 */ /* 0x000fe40007ffe0ff */
[----:B------:R-:W-:-:S07]  /*0600*/  LEA R7, R0, R7, 0x4 ;  /* 0x0000000700077211 */ /* 0x000fce00078e20ff */
[----:B------:R-:W-:Y:S05]  /*0610*/  @P1 BRA `(.L_x_2) ;  /* 0xfffffffc00081947 */ /* 0x000fea000383ffff */
[----:B------:R-:W-:Y:S05]  /*0620*/  EXIT ;  /* 0x000000000000794d */ /* 0x000fea0003800000 */
.L_x_3:
[----:B------:R-:W-:-:S00]  /*0630*/  BRA `(.L_x_3) ;  /* 0xfffffffc00fc7947 */ /* 0x000fc0000383ffff */
[----:B------:R-:W-:-:S00]  /*0640*/  NOP ;  /* 0x0000000000007918 */ /* 0x000fc00000000000 */
        /* <DEDUP_REMOVED lines=11> */
.L_x_4:


//--------------------- .nv.shared._Z27matrix_multiplication_tiledPfS_S_iii --------------------------
	.section	.nv.shared._Z27matrix_multiplication_tiledPfS_S_iii,"aw",@nobits
	.sectionflags	@""
	.align	4
.nv.shared._Z27matrix_multiplication_tiledPfS_S_iii:
	.zero		3072


//--------------------- .nv.shared.reserved.0     --------------------------
	.section	.nv.shared.reserved.0,"aw",@nobits
	.weak		__nv_reservedSMEM_offset_0_alias
	.size		__nv_reservedSMEM_offset_0_alias, 0, 64
	.other		__nv_reservedSMEM_offset_0_alias,@"STO_CUDA_RESERVED_SHARED STV_DEFAULT"
__nv_reservedSMEM_offset_0_alias:
	.zero		0
	.zero		64


//--------------------- .nv.constant0._Z27matrix_multiplication_tiledPfS_S_iii --------------------------
	.section	.nv.constant0._Z27matrix_multiplication_tiledPfS_S_iii,"a",@progbits
	.sectionflags	@""
	.align	4
.nv.constant0._Z27matrix_multiplication_tiledPfS_S_iii:
	.zero		932


//--------------------- SYMBOLS --------------------------

	.type		.nv.reservedSmem.offset0,@object
	.size		.nv.reservedSmem.offset0,0x4
	.type		.nv.reservedSmem.cap,@object
	.size		.nv.reservedSmem.cap,0x4
